//
// Generated by NVIDIA NVVM Compiler
//
// Compiler Build ID: CL-36424714
// Cuda compilation tools, release 13.0, V13.0.88
// Based on NVVM 20.0.0
//

.version 9.0
.target sm_100
.address_size 64

	// .globl	_Z11kernel_histPjS_j
// _ZZ10scan_blockPjjE3tmp has been demoted

.visible .entry _Z11kernel_histPjS_j(
	.param .u64 .ptr .align 1 _Z11kernel_histPjS_j_param_0,
	.param .u64 .ptr .align 1 _Z11kernel_histPjS_j_param_1,
	.param .u32 _Z11kernel_histPjS_j_param_2
)
{
	.reg .pred 	%p<3>;
	.reg .b32 	%r<13>;
	.reg .b64 	%rd<9>;

	ld.param.u64 	%rd3, [_Z11kernel_histPjS_j_param_0];
	ld.param.u64 	%rd4, [_Z11kernel_histPjS_j_param_1];
	ld.param.u32 	%r6, [_Z11kernel_histPjS_j_param_2];
	mov.u32 	%r1, %ntid.x;
	mov.u32 	%r7, %ctaid.x;
	mov.u32 	%r8, %tid.x;
	mad.lo.s32 	%r12, %r1, %r7, %r8;
	setp.ge.u32 	%p1, %r12, %r6;
	@%p1 bra 	$L__BB0_3;
	mov.u32 	%r9, %nctaid.x;
	mul.lo.s32 	%r3, %r1, %r9;
	cvta.to.global.u64 	%rd1, %rd4;
	cvta.to.global.u64 	%rd2, %rd3;
$L__BB0_2:
	mul.wide.u32 	%rd5, %r12, 4;
	add.s64 	%rd6, %rd1, %rd5;
	ld.global.u32 	%r10, [%rd6];
	mul.wide.u32 	%rd7, %r10, 4;
	add.s64 	%rd8, %rd2, %rd7;
	atom.global.add.u32 	%r11, [%rd8], 1;
	add.s32 	%r12, %r12, %r3;
	setp.lt.u32 	%p2, %r12, %r6;
	@%p2 bra 	$L__BB0_2;
$L__BB0_3:
	ret;

}
	// .globl	_Z16kernel_scan_stepPjj
.visible .entry _Z16kernel_scan_stepPjj(
	.param .u64 .ptr .align 1 _Z16kernel_scan_stepPjj_param_0,
	.param .u32 _Z16kernel_scan_stepPjj_param_1
)
{
	.reg .pred 	%p<12>;
	.reg .b32 	%r<77>;
	.reg .b64 	%rd<9>;
	// demoted variable
	.shared .align 4 .b8 _ZZ10scan_blockPjjE3tmp[8192];
	ld.param.u64 	%rd4, [_Z16kernel_scan_stepPjj_param_0];
	ld.param.u32 	%r22, [_Z16kernel_scan_stepPjj_param_1];
	mov.u32 	%r23, %ctaid.x;
	shl.b32 	%r76, %r23, 11;
	setp.ge.u32 	%p1, %r76, %r22;
	@%p1 bra 	$L__BB1_21;
	mov.u32 	%r2, %tid.x;
	shl.b32 	%r24, %r2, 2;
	mov.u32 	%r25, _ZZ10scan_blockPjjE3tmp;
	add.s32 	%r3, %r25, %r24;
	shl.b32 	%r26, %r2, 1;
	add.s32 	%r27, %r26, 2;
	add.s32 	%r4, %r2, -1;
	add.s32 	%r5, %r3, %r24;
	shl.b32 	%r28, %r2, 4;
	or.b32  	%r29, %r28, 8;
	add.s32 	%r6, %r25, %r29;
	add.s32 	%r7, %r6, %r29;
	add.s32 	%r18, %r6, 8;
	shl.b32 	%r30, %r27, 3;
	add.s32 	%r16, %r18, %r30;
	shl.b32 	%r31, %r2, 5;
	add.s32 	%r32, %r7, %r31;
	add.s32 	%r9, %r32, 16;
	shl.b32 	%r33, %r27, 4;
	add.s32 	%r14, %r16, %r33;
	shl.b32 	%r34, %r2, 6;
	add.s32 	%r35, %r9, %r34;
	add.s32 	%r11, %r35, 32;
	shl.b32 	%r36, %r27, 5;
	add.s32 	%r12, %r14, %r36;
	xor.b32  	%r37, %r34, -32;
	add.s32 	%r13, %r11, %r37;
	xor.b32  	%r38, %r31, -16;
	add.s32 	%r15, %r13, %r38;
	xor.b32  	%r39, %r28, -8;
	add.s32 	%r17, %r15, %r39;
	mov.u32 	%r40, %nctaid.x;
	shl.b32 	%r19, %r40, 11;
	cvta.to.global.u64 	%rd1, %rd4;
	mul.wide.u32 	%rd6, %r2, 4;
	mul.wide.u32 	%rd7, %r4, 4;
$L__BB1_2:
	setp.gt.u32 	%p2, %r2, 511;
	mul.wide.u32 	%rd5, %r76, 4;
	add.s64 	%rd2, %rd1, %rd5;
	add.s64 	%rd3, %rd2, %rd6;
	ld.global.u32 	%r41, [%rd3];
	st.shared.u32 	[%r3], %r41;
	ld.global.u32 	%r42, [%rd3+4096];
	st.shared.u32 	[%r3+4096], %r42;
	bar.sync 	0;
	ld.shared.u32 	%r43, [%r5];
	ld.shared.u32 	%r44, [%r5+4];
	add.s32 	%r45, %r44, %r43;
	st.shared.u32 	[%r5+4], %r45;
	bar.sync 	0;
	@%p2 bra 	$L__BB1_4;
	ld.shared.u32 	%r46, [%r6+-4];
	ld.shared.u32 	%r47, [%r6+4];
	add.s32 	%r48, %r47, %r46;
	st.shared.u32 	[%r6+4], %r48;
$L__BB1_4:
	setp.gt.u32 	%p3, %r2, 255;
	bar.sync 	0;
	@%p3 bra 	$L__BB1_6;
	ld.shared.u32 	%r49, [%r7+-4];
	ld.shared.u32 	%r50, [%r16+-4];
	add.s32 	%r51, %r50, %r49;
	st.shared.u32 	[%r16+-4], %r51;
$L__BB1_6:
	setp.gt.u32 	%p4, %r2, 127;
	bar.sync 	0;
	@%p4 bra 	$L__BB1_8;
	ld.shared.u32 	%r52, [%r9+-4];
	ld.shared.u32 	%r53, [%r14+-4];
	add.s32 	%r54, %r53, %r52;
	st.shared.u32 	[%r14+-4], %r54;
$L__BB1_8:
	setp.gt.u32 	%p5, %r2, 63;
	bar.sync 	0;
	@%p5 bra 	$L__BB1_10;
	ld.shared.u32 	%r55, [%r11+-4];
	ld.shared.u32 	%r56, [%r12+-4];
	add.s32 	%r57, %r56, %r55;
	st.shared.u32 	[%r12+-4], %r57;
$L__BB1_10:
	setp.ne.s32 	%p6, %r2, 0;
	bar.sync 	0;
	bar.sync 	0;
	bar.sync 	0;
	bar.sync 	0;
	bar.sync 	0;
	bar.sync 	0;
	@%p6 bra 	$L__BB1_12;
	mov.b32 	%r58, 0;
	st.shared.u32 	[_ZZ10scan_blockPjjE3tmp], %r58;
$L__BB1_12:
	bar.sync 	0;
	bar.sync 	0;
	bar.sync 	0;
	bar.sync 	0;
	bar.sync 	0;
	bar.sync 	0;
	bar.sync 	0;
	@%p5 bra 	$L__BB1_14;
	ld.shared.u32 	%r59, [%r11+-4];
	ld.shared.u32 	%r60, [%r12+-4];
	st.shared.u32 	[%r11+-4], %r60;
	add.s32 	%r61, %r60, %r59;
	st.shared.u32 	[%r12+-4], %r61;
$L__BB1_14:
	bar.sync 	0;
	@%p4 bra 	$L__BB1_16;
	ld.shared.u32 	%r62, [%r13+-4];
	ld.shared.u32 	%r63, [%r14+-4];
	st.shared.u32 	[%r13+-4], %r63;
	add.s32 	%r64, %r63, %r62;
	st.shared.u32 	[%r14+-4], %r64;
$L__BB1_16:
	bar.sync 	0;
	@%p3 bra 	$L__BB1_18;
	ld.shared.u32 	%r65, [%r15+-4];
	ld.shared.u32 	%r66, [%r16+-4];
	st.shared.u32 	[%r15+-4], %r66;
	add.s32 	%r67, %r66, %r65;
	st.shared.u32 	[%r16+-4], %r67;
$L__BB1_18:
	bar.sync 	0;
	@%p2 bra 	$L__BB1_20;
	ld.shared.u32 	%r68, [%r17+-4];
	ld.shared.u32 	%r69, [%r18+-4];
	st.shared.u32 	[%r17+-4], %r69;
	add.s32 	%r70, %r69, %r68;
	st.shared.u32 	[%r18+-4], %r70;
$L__BB1_20:
	bar.sync 	0;
	ld.shared.u32 	%r71, [%r5];
	ld.shared.u32 	%r72, [%r5+4];
	st.shared.u32 	[%r5], %r72;
	add.s32 	%r73, %r72, %r71;
	st.shared.u32 	[%r5+4], %r73;
	bar.sync 	0;
	ld.shared.u32 	%r74, [%r3];
	add.s64 	%rd8, %rd2, %rd7;
	st.global.u32 	[%rd8], %r74;
	ld.shared.u32 	%r75, [%r3+4096];
	st.global.u32 	[%rd3+4092], %r75;
	add.s32 	%r76, %r76, %r19;
	setp.lt.u32 	%p11, %r76, %r22;
	@%p11 bra 	$L__BB1_2;
$L__BB1_21:
	ret;

}
	// .globl	_Z10kernel_addPjS_j
.visible .entry _Z10kernel_addPjS_j(
	.param .u64 .ptr .align 1 _Z10kernel_addPjS_j_param_0,
	.param .u64 .ptr .align 1 _Z10kernel_addPjS_j_param_1,
	.param .u32 _Z10kernel_addPjS_j_param_2
)
{
	.reg .pred 	%p<3>;
	.reg .b32 	%r<19>;
	.reg .b64 	%rd<9>;

	ld.param.u64 	%rd3, [_Z10kernel_addPjS_j_param_0];
	ld.param.u64 	%rd4, [_Z10kernel_addPjS_j_param_1];
	ld.param.u32 	%r7, [_Z10kernel_addPjS_j_param_2];
	mov.u32 	%r18, %ctaid.x;
	add.s32 	%r2, %r7, -1;
	setp.ge.u32 	%p1, %r18, %r2;
	@%p1 bra 	$L__BB2_3;
	mov.u32 	%r8, %tid.x;
	shl.b32 	%r3, %r8, 1;
	mov.u32 	%r4, %nctaid.x;
	cvta.to.global.u64 	%rd1, %rd4;
	cvta.to.global.u64 	%rd2, %rd3;
$L__BB2_2:
	mul.wide.u32 	%rd5, %r18, 4;
	add.s64 	%rd6, %rd1, %rd5;
	ld.global.u32 	%r9, [%rd6];
	shl.b32 	%r10, %r18, 11;
	or.b32  	%r11, %r10, %r3;
	add.s32 	%r12, %r11, 2048;
	mul.wide.u32 	%rd7, %r12, 4;
	add.s64 	%rd8, %rd2, %rd7;
	ld.global.u32 	%r13, [%rd8];
	add.s32 	%r14, %r13, %r9;
	st.global.u32 	[%rd8], %r14;
	ld.global.u32 	%r15, [%rd6];
	ld.global.u32 	%r16, [%rd8+4];
	add.s32 	%r17, %r16, %r15;
	st.global.u32 	[%rd8+4], %r17;
	add.s32 	%r18, %r18, %r4;
	setp.lt.u32 	%p2, %r18, %r2;
	@%p2 bra 	$L__BB2_2;
$L__BB2_3:
	ret;

}
	// .globl	_Z13place_elementPjS_j
.visible .entry _Z13place_elementPjS_j(
	.param .u64 .ptr .align 1 _Z13place_elementPjS_j_param_0,
	.param .u64 .ptr .align 1 _Z13place_elementPjS_j_param_1,
	.param .u32 _Z13place_elementPjS_j_param_2
)
{
	.reg .pred 	%p<6>;
	.reg .b32 	%r<22>;
	.reg .b64 	%rd<11>;

	ld.param.u64 	%rd3, [_Z13place_elementPjS_j_param_0];
	ld.param.u64 	%rd4, [_Z13place_elementPjS_j_param_1];
	ld.param.u32 	%r13, [_Z13place_elementPjS_j_param_2];
	cvta.to.global.u64 	%rd1, %rd4;
	mov.u32 	%r18, %ctaid.x;
	setp.ge.u32 	%p1, %r18, %r13;
	@%p1 bra 	$L__BB3_7;
	mov.u32 	%r15, %tid.x;
	not.b32 	%r2, %r15;
	mov.u32 	%r3, %ntid.x;
	mov.u32 	%r4, %nctaid.x;
	cvta.to.global.u64 	%rd2, %rd3;
	mov.b32 	%r20, 0;
$L__BB3_2:
	setp.eq.s32 	%p2, %r18, 0;
	@%p2 bra 	$L__BB3_4;
	add.s32 	%r16, %r18, -1;
	mul.wide.u32 	%rd5, %r16, 4;
	add.s64 	%rd6, %rd1, %rd5;
	ld.global.u32 	%r20, [%rd6];
$L__BB3_4:
	mul.wide.u32 	%rd7, %r18, 4;
	add.s64 	%rd8, %rd1, %rd7;
	ld.global.u32 	%r17, [%rd8];
	add.s32 	%r21, %r17, %r2;
	setp.lt.s32 	%p3, %r21, %r20;
	@%p3 bra 	$L__BB3_6;
$L__BB3_5:
	mul.wide.s32 	%rd9, %r21, 4;
	add.s64 	%rd10, %rd2, %rd9;
	st.global.u32 	[%rd10], %r18;
	sub.s32 	%r21, %r21, %r3;
	setp.ge.s32 	%p4, %r21, %r20;
	@%p4 bra 	$L__BB3_5;
$L__BB3_6:
	add.s32 	%r18, %r18, %r4;
	setp.lt.u32 	%p5, %r18, %r13;
	@%p5 bra 	$L__BB3_2;
$L__BB3_7:
	ret;

}


// ===== COMPILED SASS (sm_100) =====

	.target	sm_100

	.elftype	@"ET_EXEC"


//--------------------- .note.nv.tkinfo           --------------------------
	.section	.note.nv.tkinfo,"",@"SHT_NOTE"
	.sectionflags	@"SHF_NOTE_NV_TKINFO"
	.tkinfo
        /*0018*/ 	.word	0x00000002
        /*0030*/ 	.string	""
        /*0030*/ 	.string	"ptxas"
        /*0030*/ 	.string	"Cuda compilation tools, release 13.0, V13.0.88"
        /*0030*/ 	.string	"Build cuda_13.0.r13.0/compiler.36424714_0"
        /*0030*/ 	.string	"-arch sm_100 -m 64 "



//--------------------- .note.nv.cuinfo           --------------------------
	.section	.note.nv.cuinfo,"",@"SHT_NOTE"
	.sectionflags	@"SHF_NOTE_NV_CUINFO"
        /*0018*/ 	.short	0x0002
        /*001a*/ 	.short	0x0064
        /*001c*/ 	.short	0x0082
	.zero		2


//--------------------- .nv.info                  --------------------------
	.section	.nv.info,"",@"SHT_CUDA_INFO"
	.align	4


	//----- nvinfo : EIATTR_REGCOUNT
	.align		4
        /*0000*/ 	.byte	0x04, 0x2f
        /*0002*/ 	.short	(.L_1 - .L_0)
	.align		4
.L_0:
        /*0004*/ 	.word	index@(_Z11kernel_histPjS_j)
        /*0008*/ 	.word	0x0000000e


	//----- nvinfo : EIATTR_FRAME_SIZE
	.align		4
.L_1:
        /*000c*/ 	.byte	0x04, 0x11
        /*000e*/ 	.short	(.L_3 - .L_2)
	.align		4
.L_2:
        /*0010*/ 	.word	index@(_Z11kernel_histPjS_j)
        /*0014*/ 	.word	0x00000000


	//----- nvinfo : EIATTR_REGCOUNT
	.align		4
.L_3:
        /*0018*/ 	.byte	0x04, 0x2f
        /*001a*/ 	.short	(.L_5 - .L_4)
	.align		4
.L_4:
        /*001c*/ 	.word	index@(_Z16kernel_scan_stepPjj)
        /*0020*/ 	.word	0x00000020


	//----- nvinfo : EIATTR_FRAME_SIZE
	.align		4
.L_5:
        /*0024*/ 	.byte	0x04, 0x11
        /*0026*/ 	.short	(.L_7 - .L_6)
	.align		4
.L_6:
        /*0028*/ 	.word	index@(_Z16kernel_scan_stepPjj)
        /*002c*/ 	.word	0x00000000


	//----- nvinfo : EIATTR_REGCOUNT
	.align		4
.L_7:
        /*0030*/ 	.byte	0x04, 0x2f
        /*0032*/ 	.short	(.L_9 - .L_8)
	.align		4
.L_8:
        /*0034*/ 	.word	index@(_Z10kernel_addPjS_j)
        /*0038*/ 	.word	0x0000000e


	//----- nvinfo : EIATTR_FRAME_SIZE
	.align		4
.L_9:
        /*003c*/ 	.byte	0x04, 0x11
        /*003e*/ 	.short	(.L_11 - .L_10)
	.align		4
.L_10:
        /*0040*/ 	.word	index@(_Z10kernel_addPjS_j)
        /*0044*/ 	.word	0x00000000


	//----- nvinfo : EIATTR_REGCOUNT
	.align		4
.L_11:
        /*0048*/ 	.byte	0x04, 0x2f
        /*004a*/ 	.short	(.L_13 - .L_12)
	.align		4
.L_12:
        /*004c*/ 	.word	index@(_Z13place_elementPjS_j)
        /*0050*/ 	.word	0x0000000c


	//----- nvinfo : EIATTR_FRAME_SIZE
	.align		4
.L_13:
        /*0054*/ 	.byte	0x04, 0x11
        /*0056*/ 	.short	(.L_15 - .L_14)
	.align		4
.L_14:
        /*0058*/ 	.word	index@(_Z13place_elementPjS_j)
        /*005c*/ 	.word	0x00000000


	//----- nvinfo : EIATTR_MIN_STACK_SIZE
	.align		4
.L_15:
        /*0060*/ 	.byte	0x04, 0x12
        /*0062*/ 	.short	(.L_17 - .L_16)
	.align		4
.L_16:
        /*0064*/ 	.word	index@(_Z13place_elementPjS_j)
        /*0068*/ 	.word	0x00000000


	//----- nvinfo : EIATTR_MIN_STACK_SIZE
	.align		4
.L_17:
        /*006c*/ 	.byte	0x04, 0x12
        /*006e*/ 	.short	(.L_19 - .L_18)
	.align		4
.L_18:
        /*0070*/ 	.word	index@(_Z10kernel_addPjS_j)
        /*0074*/ 	.word	0x00000000


	//----- nvinfo : EIATTR_MIN_STACK_SIZE
	.align		4
.L_19:
        /*0078*/ 	.byte	0x04, 0x12
        /*007a*/ 	.short	(.L_21 - .L_20)
	.align		4
.L_20:
        /*007c*/ 	.word	index@(_Z16kernel_scan_stepPjj)
        /*0080*/ 	.word	0x00000000


	//----- nvinfo : EIATTR_MIN_STACK_SIZE
	.align		4
.L_21:
        /*0084*/ 	.byte	0x04, 0x12
        /*0086*/ 	.short	(.L_23 - .L_22)
	.align		4
.L_22:
        /*0088*/ 	.word	index@(_Z11kernel_histPjS_j)
        /*008c*/ 	.word	0x00000000
.L_23:


//--------------------- .nv.compat                --------------------------
	.section	.nv.compat,"",@"SHT_CUDA_COMPAT_INFO"
	.align	4
        /*0000*/ 	.byte	0x02, 0x09, 0x00, 0x00, 0x02, 0x02, 0x01, 0x00, 0x02, 0x05, 0x05, 0x00, 0x03, 0x07, 0x01, 0x01
        /*0010*/ 	.byte	0x02, 0x03, 0x00, 0x00, 0x02, 0x06, 0x01, 0x00, 0x04, 0x0b, 0x08, 0x00, 0x09, 0x00, 0x00, 0x00
        /*0020*/ 	.byte	0x00, 0x00, 0x00, 0x00


//--------------------- .nv.info._Z13place_elementPjS_j --------------------------
	.section	.nv.info._Z13place_elementPjS_j,"",@"SHT_CUDA_INFO"
	.sectionflags	@""
	.align	4


	//----- nvinfo : EIATTR_CUDA_API_VERSION
	.align		4
        /*0000*/ 	.byte	0x04, 0x37
        /*0002*/ 	.short	(.L_25 - .L_24)
.L_24:
        /*0004*/ 	.word	0x00000082


	//----- nvinfo : EIATTR_KPARAM_INFO
	.align		4
.L_25:
        /*0008*/ 	.byte	0x04, 0x17
        /*000a*/ 	.short	(.L_27 - .L_26)
.L_26:
        /*000c*/ 	.word	0x00000000
        /*0010*/ 	.short	0x0002
        /*0012*/ 	.short	0x0010
        /*0014*/ 	.byte	0x00, 0xf0, 0x11, 0x00


	//----- nvinfo : EIATTR_KPARAM_INFO
	.align		4
.L_27:
        /*0018*/ 	.byte	0x04, 0x17
        /*001a*/ 	.short	(.L_29 - .L_28)
.L_28:
        /*001c*/ 	.word	0x00000000
        /*0020*/ 	.short	0x0001
        /*0022*/ 	.short	0x0008
        /*0024*/ 	.byte	0x00, 0xf5, 0x21, 0x00


	//----- nvinfo : EIATTR_KPARAM_INFO
	.align		4
.L_29:
        /*0028*/ 	.byte	0x04, 0x17
        /*002a*/ 	.short	(.L_31 - .L_30)
.L_30:
        /*002c*/ 	.word	0x00000000
        /*0030*/ 	.short	0x0000
        /*0032*/ 	.short	0x0000
        /*0034*/ 	.byte	0x00, 0xf5, 0x21, 0x00


	//----- nvinfo : EIATTR_SPARSE_MMA_MASK
	.align		4
.L_31:
        /*0038*/ 	.byte	0x03, 0x50
        /*003a*/ 	.short	0x0000


	//----- nvinfo : EIATTR_MAXREG_COUNT
	.align		4
        /*003c*/ 	.byte	0x03, 0x1b
        /*003e*/ 	.short	0x00ff


	//----- nvinfo : EIATTR_MERCURY_ISA_VERSION
	.align		4
        /*0040*/ 	.byte	0x03, 0x5f
        /*0042*/ 	.short	0x0101


	//----- nvinfo : EIATTR_VRC_CTA_INIT_COUNT
	.align		4
        /*0044*/ 	.byte	0x02, 0x4a
	.zero		1
	.zero		1


	//----- nvinfo : EIATTR_EXIT_INSTR_OFFSETS
	.align		4
        /*0048*/ 	.byte	0x04, 0x1c
        /*004a*/ 	.short	(.L_33 - .L_32)


	//   ....[0]....
.L_32:
        /*004c*/ 	.word	0x00000040


	//   ....[1]....
        /*0050*/ 	.word	0x00000220


	//----- nvinfo : EIATTR_CRS_STACK_SIZE
	.align		4
.L_33:
        /*0054*/ 	.byte	0x04, 0x1e
        /*0056*/ 	.short	(.L_35 - .L_34)
.L_34:
        /*0058*/ 	.word	0x00000000


	//----- nvinfo : EIATTR_CBANK_PARAM_SIZE
	.align		4
.L_35:
        /*005c*/ 	.byte	0x03, 0x19
        /*005e*/ 	.short	0x0014


	//----- nvinfo : EIATTR_PARAM_CBANK
	.align		4
        /*0060*/ 	.byte	0x04, 0x0a
        /*0062*/ 	.short	(.L_37 - .L_36)
	.align		4
.L_36:
        /*0064*/ 	.word	index@(.nv.constant0._Z13place_elementPjS_j)
        /*0068*/ 	.short	0x0380
        /*006a*/ 	.short	0x0014


	//----- nvinfo : EIATTR_SW_WAR
	.align		4
.L_37:
        /*006c*/ 	.byte	0x04, 0x36
        /*006e*/ 	.short	(.L_39 - .L_38)
.L_38:
        /*0070*/ 	.word	0x00000008
.L_39:


//--------------------- .nv.info._Z10kernel_addPjS_j --------------------------
	.section	.nv.info._Z10kernel_addPjS_j,"",@"SHT_CUDA_INFO"
	.sectionflags	@""
	.align	4


	//----- nvinfo : EIATTR_CUDA_API_VERSION
	.align		4
        /*0000*/ 	.byte	0x04, 0x37
        /*0002*/ 	.short	(.L_41 - .L_40)
.L_40:
        /*0004*/ 	.word	0x00000082


	//----- nvinfo : EIATTR_KPARAM_INFO
	.align		4
.L_41:
        /*0008*/ 	.byte	0x04, 0x17
        /*000a*/ 	.short	(.L_43 - .L_42)
.L_42:
        /*000c*/ 	.word	0x00000000
        /*0010*/ 	.short	0x0002
        /*0012*/ 	.short	0x0010
        /*0014*/ 	.byte	0x00, 0xf0, 0x11, 0x00


	//----- nvinfo : EIATTR_KPARAM_INFO
	.align		4
.L_43:
        /*0018*/ 	.byte	0x04, 0x17
        /*001a*/ 	.short	(.L_45 - .L_44)
.L_44:
        /*001c*/ 	.word	0x00000000
        /*0020*/ 	.short	0x0001
        /*0022*/ 	.short	0x0008
        /*0024*/ 	.byte	0x00, 0xf5, 0x21, 0x00


	//----- nvinfo : EIATTR_KPARAM_INFO
	.align		4
.L_45:
        /*0028*/ 	.byte	0x04, 0x17
        /*002a*/ 	.short	(.L_47 - .L_46)
.L_46:
        /*002c*/ 	.word	0x00000000
        /*0030*/ 	.short	0x0000
        /*0032*/ 	.short	0x0000
        /*0034*/ 	.byte	0x00, 0xf5, 0x21, 0x00


	//----- nvinfo : EIATTR_SPARSE_MMA_MASK
	.align		4
.L_47:
        /*0038*/ 	.byte	0x03, 0x50
        /*003a*/ 	.short	0x0000


	//----- nvinfo : EIATTR_MAXREG_COUNT
	.align		4
        /*003c*/ 	.byte	0x03, 0x1b
        /*003e*/ 	.short	0x00ff


	//----- nvinfo : EIATTR_MERCURY_ISA_VERSION
	.align		4
        /*0040*/ 	.byte	0x03, 0x5f
        /*0042*/ 	.short	0x0101


	//----- nvinfo : EIATTR_VRC_CTA_INIT_COUNT
	.align		4
        /*0044*/ 	.byte	0x02, 0x4a
	.zero		1
	.zero		1


	//----- nvinfo : EIATTR_EXIT_INSTR_OFFSETS
	.align		4
        /*0048*/ 	.byte	0x04, 0x1c
        /*004a*/ 	.short	(.L_49 - .L_48)


	//   ....[0]....
.L_48:
        /*004c*/ 	.word	0x00000050


	//   ....[1]....
        /*0050*/ 	.word	0x000001d0


	//----- nvinfo : EIATTR_CBANK_PARAM_SIZE
	.align		4
.L_49:
        /*0054*/ 	.byte	0x03, 0x19
        /*0056*/ 	.short	0x0014


	//----- nvinfo : EIATTR_PARAM_CBANK
	.align		4
        /*0058*/ 	.byte	0x04, 0x0a
        /*005a*/ 	.short	(.L_51 - .L_50)
	.align		4
.L_50:
        /*005c*/ 	.word	index@(.nv.constant0._Z10kernel_addPjS_j)
        /*0060*/ 	.short	0x0380
        /*0062*/ 	.short	0x0014


	//----- nvinfo : EIATTR_SW_WAR
	.align		4
.L_51:
        /*0064*/ 	.byte	0x04, 0x36
        /*0066*/ 	.short	(.L_53 - .L_52)
.L_52:
        /*0068*/ 	.word	0x00000008
.L_53:


//--------------------- .nv.info._Z16kernel_scan_stepPjj --------------------------
	.section	.nv.info._Z16kernel_scan_stepPjj,"",@"SHT_CUDA_INFO"
	.sectionflags	@""
	.align	4


	//----- nvinfo : EIATTR_CUDA_API_VERSION
	.align		4
        /*0000*/ 	.byte	0x04, 0x37
        /*0002*/ 	.short	(.L_55 - .L_54)
.L_54:
        /*0004*/ 	.word	0x00000082


	//----- nvinfo : EIATTR_KPARAM_INFO
	.align		4
.L_55:
        /*0008*/ 	.byte	0x04, 0x17
        /*000a*/ 	.short	(.L_57 - .L_56)
.L_56:
        /*000c*/ 	.word	0x00000000
        /*0010*/ 	.short	0x0001
        /*0012*/ 	.short	0x0008
        /*0014*/ 	.byte	0x00, 0xf0, 0x11, 0x00


	//----- nvinfo : EIATTR_KPARAM_INFO
	.align		4
.L_57:
        /*0018*/ 	.byte	0x04, 0x17
        /*001a*/ 	.short	(.L_59 - .L_58)
.L_58:
        /*001c*/ 	.word	0x00000000
        /*0020*/ 	.short	0x0000
        /*0022*/ 	.short	0x0000
        /*0024*/ 	.byte	0x00, 0xf5, 0x21, 0x00


	//----- nvinfo : EIATTR_SPARSE_MMA_MASK
	.align		4
.L_59:
        /*0028*/ 	.byte	0x03, 0x50
        /*002a*/ 	.short	0x0000


	//----- nvinfo : EIATTR_MAXREG_COUNT
	.align		4
        /*002c*/ 	.byte	0x03, 0x1b
        /*002e*/ 	.short	0x00ff


	//----- nvinfo : EIATTR_NUM_BARRIERS
	.align		4
        /*0030*/ 	.byte	0x02, 0x4c
        /*0032*/ 	.byte	0x01
	.zero		1


	//----- nvinfo : EIATTR_MERCURY_ISA_VERSION
	.align		4
        /*0034*/ 	.byte	0x03, 0x5f
        /*0036*/ 	.short	0x0101


	//----- nvinfo : EIATTR_VRC_CTA_INIT_COUNT
	.align		4
        /*0038*/ 	.byte	0x02, 0x4a
	.zero		1
	.zero		1


	//----- nvinfo : EIATTR_EXIT_INSTR_OFFSETS
	.align		4
        /*003c*/ 	.byte	0x04, 0x1c
        /*003e*/ 	.short	(.L_61 - .L_60)


	//   ....[0]....
.L_60:
        /*0040*/ 	.word	0x00000050


	//   ....[1]....
        /*0044*/ 	.word	0x000007a0


	//----- nvinfo : EIATTR_CBANK_PARAM_SIZE
	.align		4
.L_61:
        /*0048*/ 	.byte	0x03, 0x19
        /*004a*/ 	.short	0x000c


	//----- nvinfo : EIATTR_PARAM_CBANK
	.align		4
        /*004c*/ 	.byte	0x04, 0x0a
        /*004e*/ 	.short	(.L_63 - .L_62)
	.align		4
.L_62:
        /*0050*/ 	.word	index@(.nv.constant0._Z16kernel_scan_stepPjj)
        /*0054*/ 	.short	0x0380
        /*0056*/ 	.short	0x000c


	//----- nvinfo : EIATTR_SW_WAR
	.align		4
.L_63:
        /*0058*/ 	.byte	0x04, 0x36
        /*005a*/ 	.short	(.L_65 - .L_64)
.L_64:
        /*005c*/ 	.word	0x00000008
.L_65:


//--------------------- .nv.info._Z11kernel_histPjS_j --------------------------
	.section	.nv.info._Z11kernel_histPjS_j,"",@"SHT_CUDA_INFO"
	.sectionflags	@""
	.align	4


	//----- nvinfo : EIATTR_CUDA_API_VERSION
	.align		4
        /*0000*/ 	.byte	0x04, 0x37
        /*0002*/ 	.short	(.L_67 - .L_66)
.L_66:
        /*0004*/ 	.word	0x00000082


	//----- nvinfo : EIATTR_KPARAM_INFO
	.align		4
.L_67:
        /*0008*/ 	.byte	0x04, 0x17
        /*000a*/ 	.short	(.L_69 - .L_68)
.L_68:
        /*000c*/ 	.word	0x00000000
        /*0010*/ 	.short	0x0002
        /*0012*/ 	.short	0x0010
        /*0014*/ 	.byte	0x00, 0xf0, 0x11, 0x00


	//----- nvinfo : EIATTR_KPARAM_INFO
	.align		4
.L_69:
        /*0018*/ 	.byte	0x04, 0x17
        /*001a*/ 	.short	(.L_71 - .L_70)
.L_70:
        /*001c*/ 	.word	0x00000000
        /*0020*/ 	.short	0x0001
        /*0022*/ 	.short	0x0008
        /*0024*/ 	.byte	0x00, 0xf5, 0x21, 0x00


	//----- nvinfo : EIATTR_KPARAM_INFO
	.align		4
.L_71:
        /*0028*/ 	.byte	0x04, 0x17
        /*002a*/ 	.short	(.L_73 - .L_72)
.L_72:
        /*002c*/ 	.word	0x00000000
        /*0030*/ 	.short	0x0000
        /*0032*/ 	.short	0x0000
        /*0034*/ 	.byte	0x00, 0xf5, 0x21, 0x00


	//----- nvinfo : EIATTR_SPARSE_MMA_MASK
	.align		4
.L_73:
        /*0038*/ 	.byte	0x03, 0x50
        /*003a*/ 	.short	0x0000


	//----- nvinfo : EIATTR_MAXREG_COUNT
	.align		4
        /*003c*/ 	.byte	0x03, 0x1b
        /*003e*/ 	.short	0x00ff


	//----- nvinfo : EIATTR_MERCURY_ISA_VERSION
	.align		4
        /*0040*/ 	.byte	0x03, 0x5f
        /*0042*/ 	.short	0x0101


	//----- nvinfo : EIATTR_VRC_CTA_INIT_COUNT
	.align		4
        /*0044*/ 	.byte	0x02, 0x4a
	.zero		1
	.zero		1


	//----- nvinfo : EIATTR_EXIT_INSTR_OFFSETS
	.align		4
        /*0048*/ 	.byte	0x04, 0x1c
        /*004a*/ 	.short	(.L_75 - .L_74)


	//   ....[0]....
.L_74:
        /*004c*/ 	.word	0x00000070


	//   ....[1]....
        /*0050*/ 	.word	0x00000150


	//----- nvinfo : EIATTR_CRS_STACK_SIZE
	.align		4
.L_75:
        /*0054*/ 	.byte	0x04, 0x1e
        /*0056*/ 	.short	(.L_77 - .L_76)
.L_76:
        /*0058*/ 	.word	0x00000000


	//----- nvinfo : EIATTR_CBANK_PARAM_SIZE
	.align		4
.L_77:
        /*005c*/ 	.byte	0x03, 0x19
        /*005e*/ 	.short	0x0014


	//----- nvinfo : EIATTR_PARAM_CBANK
	.align		4
        /*0060*/ 	.byte	0x04, 0x0a
        /*0062*/ 	.short	(.L_79 - .L_78)
	.align		4
.L_78:
        /*0064*/ 	.word	index@(.nv.constant0._Z11kernel_histPjS_j)
        /*0068*/ 	.short	0x0380
        /*006a*/ 	.short	0x0014


	//----- nvinfo : EIATTR_SW_WAR
	.align		4
.L_79:
        /*006c*/ 	.byte	0x04, 0x36
        /*006e*/ 	.short	(.L_81 - .L_80)
.L_80:
        /*0070*/ 	.word	0x00000008
.L_81:


//--------------------- .nv.callgraph             --------------------------
	.section	.nv.callgraph,"",@"SHT_CUDA_CALLGRAPH"
	.align	4
	.sectionentsize	8
	.align		4
        /*0000*/ 	.word	0x00000000
	.align		4
        /*0004*/ 	.word	0xffffffff
	.align		4
        /*0008*/ 	.word	0x00000000
	.align		4
        /*000c*/ 	.word	0xfffffffe
	.align		4
        /*0010*/ 	.word	0x00000000
	.align		4
        /*0014*/ 	.word	0xfffffffd
	.align		4
        /*0018*/ 	.word	0x00000000
	.align		4
        /*001c*/ 	.word	0xfffffffc


//--------------------- .text._Z13place_elementPjS_j --------------------------
	.section	.text._Z13place_elementPjS_j,"ax",@progbits
	.align	128
        .global         _Z13place_elementPjS_j
        .type           _Z13place_elementPjS_j,@function
        .size           _Z13place_elementPjS_j,(.L_x_11 - _Z13place_elementPjS_j)
        .other          _Z13place_elementPjS_j,@"STO_CUDA_ENTRY STV_DEFAULT"
_Z13place_elementPjS_j:
.text._Z13place_elementPjS_j:
[----:B------:R-:W-:Y:S08]  /*0000*/  LDC R1, c[0x0][0x37c] ;  /* 0x0000df00ff017b82 */ /* 0x000ff00000000800 */
[----:B------:R-:W0:Y:S08]  /*0010*/  S2UR UR4, SR_CTAID.X ;  /* 0x00000000000479c3 */ /* 0x000e300000002500 */
[----:B------:R-:W0:Y:S02]  /*0020*/  LDC R0, c[0x0][0x390] ;  /* 0x0000e400ff007b82 */ /* 0x000e240000000800 */
[----:B0-----:R-:W-:-:S13]  /*0030*/  ISETP.LE.U32.AND P0, PT, R0, UR4, PT ;  /* 0x0000000400007c0c */ /* 0x001fda000bf03070 */
[----:B------:R-:W-:Y:S05]  /*0040*/  @P0 EXIT ;  /* 0x000000000000094d */ /* 0x000fea0003800000 */
[----:B------:R-:W0:Y:S01]  /*0050*/  S2R R0, SR_TID.X ;  /* 0x0000000000007919 */ /* 0x000e220000002100 */
[----:B------:R-:W1:Y:S01]  /*0060*/  LDCU UR5, c[0x0][0x360] ;  /* 0x00006c00ff0577ac */ /* 0x000e620008000800 */
[----:B------:R-:W2:Y:S01]  /*0070*/  LDC R8, c[0x0][0x370] ;  /* 0x0000dc00ff087b82 */ /* 0x000ea20000000800 */
[----:B------:R-:W-:Y:S02]  /*0080*/  IMAD.U32 R7, RZ, RZ, UR4 ;  /* 0x00000004ff077e24 */ /* 0x000fe4000f8e00ff */
[----:B------:R-:W-:Y:S01]  /*0090*/  IMAD.MOV.U32 R6, RZ, RZ, RZ ;  /* 0x000000ffff067224 */ /* 0x000fe200078e00ff */
[----:B------:R-:W3:Y:S02]  /*00a0*/  LDCU.64 UR6, c[0x0][0x358] ;  /* 0x00006b00ff0677ac */ /* 0x000ee40008000a00 */
[----:B01-3--:R-:W-:-:S07]  /*00b0*/  LOP3.LUT R0, RZ, R0, RZ, 0x33, !PT ;  /* 0x00000000ff007212 */ /* 0x00bfce00078e33ff */
.L_x_3:
[----:B------:R-:W0:Y:S01]  /*00c0*/  LDC.64 R2, c[0x0][0x388] ;  /* 0x0000e200ff027b82 */ /* 0x000e220000000a00 */
[----:B------:R-:W-:-:S13]  /*00d0*/  ISETP.NE.AND P0, PT, R7, RZ, PT ;  /* 0x000000ff0700720c */ /* 0x000fda0003f05270 */
[C---:B------:R-:W-:Y:S01]  /*00e0*/  @P0 IADD3 R9, PT, PT, R7.reuse, -0x1, RZ ;  /* 0xffffffff07090810 */ /* 0x040fe20007ffe0ff */
[----:B0-----:R-:W-:-:S04]  /*00f0*/  IMAD.WIDE.U32 R4, R7, 0x4, R2 ;  /* 0x0000000407047825 */ /* 0x001fc800078e0002 */
[----:B------:R-:W-:Y:S02]  /*0100*/  @P0 IMAD.WIDE.U32 R2, R9, 0x4, R2 ;  /* 0x0000000409020825 */ /* 0x000fe400078e0002 */
[----:B------:R-:W3:Y:S04]  /*0110*/  LDG.E R5, desc[UR6][R4.64] ;  /* 0x0000000604057981 */ /* 0x000ee8000c1e1900 */
[----:B------:R-:W4:Y:S01]  /*0120*/  @P0 LDG.E R6, desc[UR6][R2.64] ;  /* 0x0000000602060981 */ /* 0x000f22000c1e1900 */
[----:B------:R-:W-:Y:S01]  /*0130*/  BSSY.RECONVERGENT B0, `(.L_x_0) ;  /* 0x000000a000007945 */ /* 0x000fe20003800200 */
[----:B---3--:R-:W-:-:S05]  /*0140*/  IMAD.IADD R9, R0, 0x1, R5 ;  /* 0x0000000100097824 */ /* 0x008fca00078e0205 */
[----:B----4-:R-:W-:-:S13]  /*0150*/  ISETP.GE.AND P0, PT, R9, R6, PT ;  /* 0x000000060900720c */ /* 0x010fda0003f06270 */
[----:B------:R-:W-:Y:S05]  /*0160*/  @!P0 BRA `(.L_x_1) ;  /* 0x0000000000188947 */ /* 0x000fea0003800000 */
[----:B------:R-:W0:Y:S02]  /*0170*/  LDC.64 R4, c[0x0][0x380] ;  /* 0x0000e000ff047b82 */ /* 0x000e240000000a00 */
.L_x_2:
[C---:B0-----:R-:W-:Y:S01]  /*0180*/  IMAD.WIDE R2, R9.reuse, 0x4, R4 ;  /* 0x0000000409027825 */ /* 0x041fe200078e0204 */
[----:B------:R-:W-:-:S04]  /*0190*/  IADD3 R9, PT, PT, R9, -UR5, RZ ;  /* 0x8000000509097c10 */ /* 0x000fc8000fffe0ff */
[----:B------:R1:W-:Y:S01]  /*01a0*/  STG.E desc[UR6][R2.64], R7 ;  /* 0x0000000702007986 */ /* 0x0003e2000c101906 */
[----:B------:R-:W-:-:S13]  /*01b0*/  ISETP.GE.AND P0, PT, R9, R6, PT ;  /* 0x000000060900720c */ /* 0x000fda0003f06270 */
[----:B-1----:R-:W-:Y:S05]  /*01c0*/  @P0 BRA `(.L_x_2) ;  /* 0xfffffffc00ec0947 */ /* 0x002fea000383ffff */
.L_x_1:
[----:B------:R-:W-:Y:S05]  /*01d0*/  BSYNC.RECONVERGENT B0 ;  /* 0x0000000000007941 */ /* 0x000fea0003800200 */
.L_x_0:
[----:B------:R-:W0:Y:S01]  /*01e0*/  LDCU UR4, c[0x0][0x390] ;  /* 0x00007200ff0477ac */ /* 0x000e220008000800 */
[----:B--2---:R-:W-:-:S05]  /*01f0*/  IMAD.IADD R7, R8, 0x1, R7 ;  /* 0x0000000108077824 */ /* 0x004fca00078e0207 */
[----:B0-----:R-:W-:-:S13]  /*0200*/  ISETP.GE.U32.AND P0, PT, R7, UR4, PT ;  /* 0x0000000407007c0c */ /* 0x001fda000bf06070 */
[----:B------:R-:W-:Y:S05]  /*0210*/  @!P0 BRA `(.L_x_3) ;  /* 0xfffffffc00a88947 */ /* 0x000fea000383ffff */
[----:B------:R-:W-:Y:S05]  /*0220*/  EXIT ;  /* 0x000000000000794d */ /* 0x000fea0003800000 */
.L_x_4:
[----:B------:R-:W-:-:S00]  /*0230*/  BRA `(.L_x_4) ;  /* 0xfffffffc00fc7947 */ /* 0x000fc0000383ffff */
[----:B------:R-:W-:-:S00]  /*0240*/  NOP ;  /* 0x0000000000007918 */ /* 0x000fc00000000000 */
        /* <DEDUP_REMOVED lines=11> */
.L_x_11:


//--------------------- .text._Z10kernel_addPjS_j --------------------------
	.section	.text._Z10kernel_addPjS_j,"ax",@progbits
	.align	128
        .global         _Z10kernel_addPjS_j
        .type           _Z10kernel_addPjS_j,@function
        .size           _Z10kernel_addPjS_j,(.L_x_12 - _Z10kernel_addPjS_j)
        .other          _Z10kernel_addPjS_j,@"STO_CUDA_ENTRY STV_DEFAULT"
_Z10kernel_addPjS_j:
.text._Z10kernel_addPjS_j:
[----:B------:R-:W-:Y:S08]  /*0000*/  LDC R1, c[0x0][0x37c] ;  /* 0x0000df00ff017b82 */ /* 0x000ff00000000800 */
[----:B------:R-:W0:Y:S08]  /*0010*/  LDC R0, c[0x0][0x390] ;  /* 0x0000e400ff007b82 */ /* 0x000e300000000800 */
[----:B------:R-:W1:Y:S01]  /*0020*/  S2UR UR4, SR_CTAID.X ;  /* 0x00000000000479c3 */ /* 0x000e620000002500 */
[----:B0-----:R-:W-:-:S05]  /*0030*/  VIADD R0, R0, 0xffffffff ;  /* 0xffffffff00007836 */ /* 0x001fca0000000000 */
[----:B-1----:R-:W-:-:S13]  /*0040*/  ISETP.LE.U32.AND P0, PT, R0, UR4, PT ;  /* 0x0000000400007c0c */ /* 0x002fda000bf03070 */
[----:B------:R-:W-:Y:S05]  /*0050*/  @P0 EXIT ;  /* 0x000000000000094d */ /* 0x000fea0003800000 */
[----:B------:R-:W0:Y:S01]  /*0060*/  S2R R6, SR_TID.X ;  /* 0x0000000000067919 */ /* 0x000e220000002100 */
[----:B------:R-:W1:Y:S01]  /*0070*/  LDC R10, c[0x0][0x370] ;  /* 0x0000dc00ff0a7b82 */ /* 0x000e620000000800 */
[----:B------:R-:W-:Y:S01]  /*0080*/  IMAD.U32 R7, RZ, RZ, UR4 ;  /* 0x00000004ff077e24 */ /* 0x000fe2000f8e00ff */
[----:B------:R-:W2:Y:S02]  /*0090*/  LDCU.64 UR6, c[0x0][0x358] ;  /* 0x00006b00ff0677ac */ /* 0x000ea40008000a00 */
[----:B0-2---:R-:W-:-:S07]  /*00a0*/  SHF.L.U32 R6, R6, 0x1, RZ ;  /* 0x0000000106067819 */ /* 0x005fce00000006ff */
.L_x_5:
[----:B0-----:R-:W0:Y:S01]  /*00b0*/  LDC.64 R2, c[0x0][0x388] ;  /* 0x0000e200ff027b82 */ /* 0x001e220000000a00 */
[----:B------:R-:W-:-:S05]  /*00c0*/  IMAD.SHL.U32 R9, R7, 0x800, RZ ;  /* 0x0000080007097824 */ /* 0x000fca00078e00ff */
[----:B------:R-:W-:Y:S02]  /*00d0*/  LOP3.LUT R9, R9, R6, RZ, 0xfc, !PT ;  /* 0x0000000609097212 */ /* 0x000fe400078efcff */
[----:B------:R-:W2:Y:S02]  /*00e0*/  LDC.64 R4, c[0x0][0x380] ;  /* 0x0000e000ff047b82 */ /* 0x000ea40000000a00 */
[----:B------:R-:W-:Y:S01]  /*00f0*/  IADD3 R9, PT, PT, R9, 0x800, RZ ;  /* 0x0000080009097810 */ /* 0x000fe20007ffe0ff */
[----:B0-----:R-:W-:-:S05]  /*0100*/  IMAD.WIDE.U32 R2, R7, 0x4, R2 ;  /* 0x0000000407027825 */ /* 0x001fca00078e0002 */
[----:B------:R-:W3:Y:S01]  /*0110*/  LDG.E R8, desc[UR6][R2.64] ;  /* 0x0000000602087981 */ /* 0x000ee2000c1e1900 */
[----:B--2---:R-:W-:-:S05]  /*0120*/  IMAD.WIDE.U32 R4, R9, 0x4, R4 ;  /* 0x0000000409047825 */ /* 0x004fca00078e0004 */
[----:B------:R-:W3:Y:S04]  /*0130*/  LDG.E R9, desc[UR6][R4.64] ;  /* 0x0000000604097981 */ /* 0x000ee8000c1e1900 */
[----:B------:R-:W2:Y:S01]  /*0140*/  LDG.E R11, desc[UR6][R4.64+0x4] ;  /* 0x00000406040b7981 */ /* 0x000ea2000c1e1900 */
[----:B-1----:R-:W-:Y:S01]  /*0150*/  IADD3 R7, PT, PT, R10, R7, RZ ;  /* 0x000000070a077210 */ /* 0x002fe20007ffe0ff */
[----:B---3--:R-:W-:-:S05]  /*0160*/  IMAD.IADD R9, R8, 0x1, R9 ;  /* 0x0000000108097824 */ /* 0x008fca00078e0209 */
[----:B------:R0:W-:Y:S04]  /*0170*/  STG.E desc[UR6][R4.64], R9 ;  /* 0x0000000904007986 */ /* 0x0001e8000c101906 */
[----:B------:R-:W2:Y:S01]  /*0180*/  LDG.E R8, desc[UR6][R2.64] ;  /* 0x0000000602087981 */ /* 0x000ea2000c1e1900 */
[----:B------:R-:W-:Y:S02]  /*0190*/  ISETP.GE.U32.AND P0, PT, R7, R0, PT ;  /* 0x000000000700720c */ /* 0x000fe40003f06070 */
[----:B--2---:R-:W-:-:S05]  /*01a0*/  IADD3 R11, PT, PT, R8, R11, RZ ;  /* 0x0000000b080b7210 */ /* 0x004fca0007ffe0ff */
[----:B------:R0:W-:Y:S06]  /*01b0*/  STG.E desc[UR6][R4.64+0x4], R11 ;  /* 0x0000040b04007986 */ /* 0x0001ec000c101906 */
[----:B------:R-:W-:Y:S05]  /*01c0*/  @!P0 BRA `(.L_x_5) ;  /* 0xfffffffc00b88947 */ /* 0x000fea000383ffff */
[----:B------:R-:W-:Y:S05]  /*01d0*/  EXIT ;  /* 0x000000000000794d */ /* 0x000fea0003800000 */
.L_x_6:
        /* <DEDUP_REMOVED lines=10> */
.L_x_12:


//--------------------- .text._Z16kernel_scan_stepPjj --------------------------
	.section	.text._Z16kernel_scan_stepPjj,"ax",@progbits
	.align	128
        .global         _Z16kernel_scan_stepPjj
        .type           _Z16kernel_scan_stepPjj,@function
        .size           _Z16kernel_scan_stepPjj,(.L_x_13 - _Z16kernel_scan_stepPjj)
        .other          _Z16kernel_scan_stepPjj,@"STO_CUDA_ENTRY STV_DEFAULT"
_Z16kernel_scan_stepPjj:
.text._Z16kernel_scan_stepPjj:
[----:B------:R-:W-:Y:S08]  /*0000*/  LDC R1, c[0x0][0x37c] ;  /* 0x0000df00ff017b82 */ /* 0x000ff00000000800 */
[----:B------:R-:W0:Y:S08]  /*0010*/  S2UR UR4, SR_CTAID.X ;  /* 0x00000000000479c3 */ /* 0x000e300000002500 */
[----:B------:R-:W1:Y:S01]  /*0020*/  LDC R0, c[0x0][0x388] ;  /* 0x0000e200ff007b82 */ /* 0x000e620000000800 */
[----:B0-----:R-:W-:-:S06]  /*0030*/  USHF.L.U32 UR4, UR4, 0xb, URZ ;  /* 0x0000000b04047899 */ /* 0x001fcc00080006ff */
[----:B-1----:R-:W-:-:S13]  /*0040*/  ISETP.LE.U32.AND P0, PT, R0, UR4, PT ;  /* 0x0000000400007c0c */ /* 0x002fda000bf03070 */
[----:B------:R-:W-:Y:S05]  /*0050*/  @P0 EXIT ;  /* 0x000000000000094d */ /* 0x000fea0003800000 */
[----:B------:R-:W0:Y:S01]  /*0060*/  S2R R9, SR_TID.X ;  /* 0x0000000000097919 */ /* 0x000e220000002100 */
[----:B------:R-:W1:Y:S01]  /*0070*/  S2UR UR6, SR_CgaCtaId ;  /* 0x00000000000679c3 */ /* 0x000e620000008800 */
[----:B------:R-:W-:Y:S01]  /*0080*/  UMOV UR5, 0x400 ;  /* 0x0000040000057882 */ /* 0x000fe20000000000 */
[----:B------:R-:W-:Y:S01]  /*0090*/  IMAD.U32 R19, RZ, RZ, UR4 ;  /* 0x00000004ff137e24 */ /* 0x000fe2000f8e00ff */
[----:B------:R-:W2:Y:S05]  /*00a0*/  LDCU UR8, c[0x0][0x388] ;  /* 0x00007100ff0877ac */ /* 0x000eaa0008000800 */
[----:B------:R-:W3:Y:S01]  /*00b0*/  LDC R10, c[0x0][0x370] ;  /* 0x0000dc00ff0a7b82 */ /* 0x000ee20000000800 */
[----:B-1----:R-:W-:Y:S01]  /*00c0*/  ULEA UR5, UR6, UR5, 0x18 ;  /* 0x0000000506057291 */ /* 0x002fe2000f8ec0ff */
[----:B------:R-:W1:Y:S01]  /*00d0*/  LDCU.64 UR6, c[0x0][0x358] ;  /* 0x00006b00ff0677ac */ /* 0x000e620008000a00 */
[----:B0-----:R-:W-:-:S04]  /*00e0*/  IMAD.SHL.U32 R0, R9, 0x10, RZ ;  /* 0x0000001009007824 */ /* 0x001fc800078e00ff */
[C---:B------:R-:W-:Y:S01]  /*00f0*/  LEA R14, R9.reuse, UR5, 0x2 ;  /* 0x00000005090e7c11 */ /* 0x040fe2000f8e10ff */
[C---:B------:R-:W-:Y:S01]  /*0100*/  IMAD.SHL.U32 R5, R9.reuse, 0x20, RZ ;  /* 0x0000002009057824 */ /* 0x040fe200078e00ff */
[C---:B------:R-:W-:Y:S01]  /*0110*/  ISETP.GT.U32.AND P0, PT, R9.reuse, 0x1ff, PT ;  /* 0x000001ff0900780c */ /* 0x040fe20003f04070 */
[C---:B------:R-:W-:Y:S01]  /*0120*/  VIADD R3, R0.reuse, UR5 ;  /* 0x0000000500037c36 */ /* 0x040fe20008000000 */
[----:B------:R-:W-:Y:S01]  /*0130*/  LOP3.LUT R18, R0, 0xfffffff8, RZ, 0x3c, !PT ;  /* 0xfffffff800127812 */ /* 0x000fe200078e3cff */
[----:B------:R-:W-:Y:S01]  /*0140*/  IMAD.SHL.U32 R12, R9, 0x40, RZ ;  /* 0x00000040090c7824 */ /* 0x000fe200078e00ff */
[----:B------:R-:W-:Y:S01]  /*0150*/  LOP3.LUT R4, R5, 0xfffffff0, RZ, 0x3c, !PT ;  /* 0xfffffff005047812 */ /* 0x000fe200078e3cff */
[----:B------:R-:W-:Y:S01]  /*0160*/  VIADD R17, R9, 0xffffffff ;  /* 0xffffffff09117836 */ /* 0x000fe20000000000 */
[----:B------:R-:W-:Y:S02]  /*0170*/  IADD3 R8, PT, PT, R3, 0x8, R0 ;  /* 0x0000000803087810 */ /* 0x000fe40007ffe000 */
[----:B------:R-:W0:Y:S01]  /*0180*/  LDC.64 R2, c[0x0][0x380] ;  /* 0x0000e000ff027b82 */ /* 0x000e220000000a00 */
[----:B------:R-:W-:-:S02]  /*0190*/  LOP3.LUT R13, R12, 0xffffffe0, RZ, 0x3c, !PT ;  /* 0xffffffe00c0d7812 */ /* 0x000fc400078e3cff */
[----:B------:R-:W-:Y:S02]  /*01a0*/  IADD3 R11, PT, PT, R5, 0x8, R8 ;  /* 0x00000008050b7810 */ /* 0x000fe40007ffe008 */
[----:B------:R-:W-:Y:S02]  /*01b0*/  LEA R16, R9, R14, 0x2 ;  /* 0x0000000e09107211 */ /* 0x000fe400078e10ff */
[----:B------:R-:W-:-:S04]  /*01c0*/  IADD3 R12, PT, PT, R12, 0x10, R11 ;  /* 0x000000100c0c7810 */ /* 0x000fc80007ffe00b */
[----:B------:R-:W-:-:S05]  /*01d0*/  IADD3 R13, PT, PT, R12, R13, RZ ;  /* 0x0000000d0c0d7210 */ /* 0x000fca0007ffe0ff */
[----:B------:R-:W-:-:S04]  /*01e0*/  IMAD.IADD R15, R4, 0x1, R13 ;  /* 0x00000001040f7824 */ /* 0x000fc800078e020d */
[----:B-123--:R-:W-:-:S07]  /*01f0*/  IMAD.IADD R18, R18, 0x1, R15 ;  /* 0x0000000112127824 */ /* 0x00efce00078e020f */
.L_x_7:
[----:B0-2---:R-:W-:-:S04]  /*0200*/  IMAD.WIDE.U32 R6, R19, 0x4, R2 ;  /* 0x0000000413067825 */ /* 0x005fc800078e0002 */
[----:B------:R-:W-:-:S05]  /*0210*/  IMAD.WIDE.U32 R4, R9, 0x4, R6 ;  /* 0x0000000409047825 */ /* 0x000fca00078e0006 */
[----:B------:R-:W2:Y:S04]  /*0220*/  LDG.E R21, desc[UR6][R4.64] ;  /* 0x0000000604157981 */ /* 0x000ea8000c1e1900 */
[----:B------:R-:W3:Y:S01]  /*0230*/  LDG.E R23, desc[UR6][R4.64+0x1000] ;  /* 0x0010000604177981 */ /* 0x000ee2000c1e1900 */
[C---:B------:R-:W-:Y:S01]  /*0240*/  ISETP.GT.U32.AND P4, PT, R9.reuse, 0xff, PT ;  /* 0x000000ff0900780c */ /* 0x040fe20003f84070 */
[----:B------:R-:W-:Y:S01]  /*0250*/  IMAD R19, R10, 0x800, R19 ;  /* 0x000008000a137824 */ /* 0x000fe200078e0213 */
[----:B------:R-:W-:Y:S01]  /*0260*/  ISETP.GT.U32.AND P3, PT, R9, 0x7f, PT ;  /* 0x0000007f0900780c */ /* 0x000fe20003f64070 */
[----:B------:R-:W-:Y:S01]  /*0270*/  IMAD.WIDE.U32 R6, R17, 0x4, R6 ;  /* 0x0000000411067825 */ /* 0x000fe200078e0006 */
[C---:B------:R-:W-:Y:S02]  /*0280*/  ISETP.GT.U32.AND P2, PT, R9.reuse, 0x3f, PT ;  /* 0x0000003f0900780c */ /* 0x040fe40003f44070 */
[----:B------:R-:W-:-:S13]  /*0290*/  ISETP.NE.AND P1, PT, R9, RZ, PT ;  /* 0x000000ff0900720c */ /* 0x000fda0003f25270 */
[----:B------:R-:W0:Y:S01]  /*02a0*/  @!P1 S2R R24, SR_CgaCtaId ;  /* 0x0000000000189919 */ /* 0x000e220000008800 */
[----:B--2---:R-:W-:Y:S04]  /*02b0*/  STS [R14], R21 ;  /* 0x000000150e007388 */ /* 0x004fe80000000800 */
[----:B---3--:R-:W-:Y:S01]  /*02c0*/  STS [R14+0x1000], R23 ;  /* 0x001000170e007388 */ /* 0x008fe20000000800 */
[----:B------:R-:W-:Y:S06]  /*02d0*/  BAR.SYNC.DEFER_BLOCKING 0x0 ;  /* 0x0000000000007b1d */ /* 0x000fec0000010000 */
[----:B------:R-:W-:Y:S04]  /*02e0*/  LDS R20, [R16] ;  /* 0x0000000010147984 */ /* 0x000fe80000000800 */
[----:B------:R-:W1:Y:S02]  /*02f0*/  LDS R25, [R16+0x4] ;  /* 0x0000040010197984 */ /* 0x000e640000000800 */
[----:B-1----:R-:W-:-:S05]  /*0300*/  IMAD.IADD R25, R20, 0x1, R25 ;  /* 0x0000000114197824 */ /* 0x002fca00078e0219 */
[----:B------:R-:W-:Y:S01]  /*0310*/  STS [R16+0x4], R25 ;  /* 0x0000041910007388 */ /* 0x000fe20000000800 */
[----:B------:R-:W-:Y:S06]  /*0320*/  BAR.SYNC.DEFER_BLOCKING 0x0 ;  /* 0x0000000000007b1d */ /* 0x000fec0000010000 */
[----:B------:R-:W-:Y:S04]  /*0330*/  @!P0 LDS R20, [R0+UR5+0x4] ;  /* 0x0000040500148984 */ /* 0x000fe80008000800 */
[----:B------:R-:W1:Y:S02]  /*0340*/  @!P0 LDS R27, [R0+UR5+0xc] ;  /* 0x00000c05001b8984 */ /* 0x000e640008000800 */
[----:B-1----:R-:W-:-:S05]  /*0350*/  @!P0 IMAD.IADD R21, R20, 0x1, R27 ;  /* 0x0000000114158824 */ /* 0x002fca00078e021b */
[----:B------:R-:W-:Y:S01]  /*0360*/  @!P0 STS [R0+UR5+0xc], R21 ;  /* 0x00000c1500008988 */ /* 0x000fe20008000805 */
[----:B------:R-:W-:Y:S06]  /*0370*/  BAR.SYNC.DEFER_BLOCKING 0x0 ;  /* 0x0000000000007b1d */ /* 0x000fec0000010000 */
[----:B------:R-:W-:Y:S04]  /*0380*/  @!P4 LDS R20, [R8+0x4] ;  /* 0x000004000814c984 */ /* 0x000fe80000000800 */
[----:B------:R-:W1:Y:S02]  /*0390*/  @!P4 LDS R23, [R8+0x14] ;  /* 0x000014000817c984 */ /* 0x000e640000000800 */
[----:B-1----:R-:W-:-:S05]  /*03a0*/  @!P4 IADD3 R23, PT, PT, R20, R23, RZ ;  /* 0x000000171417c210 */ /* 0x002fca0007ffe0ff */
[----:B------:R1:W-:Y:S01]  /*03b0*/  @!P4 STS [R8+0x14], R23 ;  /* 0x000014170800c388 */ /* 0x0003e20000000800 */
[----:B------:R-:W-:Y:S01]  /*03c0*/  BAR.SYNC.DEFER_BLOCKING 0x0 ;  /* 0x0000000000007b1d */ /* 0x000fe20000010000 */
[----:B-1----:R-:W-:-:S04]  /*03d0*/  @!P1 MOV R23, 0x400 ;  /* 0x0000040000179802 */ /* 0x002fc80000000f00 */
[----:B0-----:R-:W-:Y:S01]  /*03e0*/  @!P1 LEA R24, R24, R23, 0x18 ;  /* 0x0000001718189211 */ /* 0x001fe200078ec0ff */
[----:B------:R-:W-:Y:S04]  /*03f0*/  @!P3 LDS R20, [R11+0xc] ;  /* 0x00000c000b14b984 */ /* 0x000fe80000000800 */
[----:B------:R-:W0:Y:S02]  /*0400*/  @!P3 LDS R25, [R11+0x2c] ;  /* 0x00002c000b19b984 */ /* 0x000e240000000800 */
[----:B0-----:R-:W-:-:S05]  /*0410*/  @!P3 IMAD.IADD R20, R20, 0x1, R25 ;  /* 0x000000011414b824 */ /* 0x001fca00078e0219 */
[----:B------:R-:W-:Y:S01]  /*0420*/  @!P3 STS [R11+0x2c], R20 ;  /* 0x00002c140b00b388 */ /* 0x000fe20000000800 */
[----:B------:R-:W-:Y:S06]  /*0430*/  BAR.SYNC.DEFER_BLOCKING 0x0 ;  /* 0x0000000000007b1d */ /* 0x000fec0000010000 */
[----:B------:R-:W-:Y:S04]  /*0440*/  @!P2 LDS R21, [R12+0x1c] ;  /* 0x00001c000c15a984 */ /* 0x000fe80000000800 */
[----:B------:R-:W0:Y:S02]  /*0450*/  @!P2 LDS R22, [R12+0x5c] ;  /* 0x00005c000c16a984 */ /* 0x000e240000000800 */
[----:B0-----:R-:W-:-:S05]  /*0460*/  @!P2 IMAD.IADD R21, R21, 0x1, R22 ;  /* 0x000000011515a824 */ /* 0x001fca00078e0216 */
[----:B------:R-:W-:Y:S01]  /*0470*/  @!P2 STS [R12+0x5c], R21 ;  /* 0x00005c150c00a388 */ /* 0x000fe20000000800 */
[----:B------:R-:W-:Y:S08]  /*0480*/  BAR.SYNC.DEFER_BLOCKING 0x0 ;  /* 0x0000000000007b1d */ /* 0x000ff00000010000 */
[----:B------:R-:W-:Y:S08]  /*0490*/  BAR.SYNC.DEFER_BLOCKING 0x0 ;  /* 0x0000000000007b1d */ /* 0x000ff00000010000 */
[----:B------:R-:W-:Y:S08]  /*04a0*/  BAR.SYNC.DEFER_BLOCKING 0x0 ;  /* 0x0000000000007b1d */ /* 0x000ff00000010000 */
[----:B------:R-:W-:Y:S08]  /*04b0*/  BAR.SYNC.DEFER_BLOCKING 0x0 ;  /* 0x0000000000007b1d */ /* 0x000ff00000010000 */
[----:B------:R-:W-:Y:S08]  /*04c0*/  BAR.SYNC.DEFER_BLOCKING 0x0 ;  /* 0x0000000000007b1d */ /* 0x000ff00000010000 */
[----:B------:R-:W-:Y:S06]  /*04d0*/  BAR.SYNC.DEFER_BLOCKING 0x0 ;  /* 0x0000000000007b1d */ /* 0x000fec0000010000 */
[----:B------:R-:W-:Y:S02]  /*04e0*/  @!P1 STS [R24], RZ ;  /* 0x000000ff18009388 */ /* 0x000fe40000000800 */
[----:B------:R-:W-:Y:S08]  /*04f0*/  BAR.SYNC.DEFER_BLOCKING 0x0 ;  /* 0x0000000000007b1d */ /* 0x000ff00000010000 */
[----:B------:R-:W-:Y:S08]  /*0500*/  BAR.SYNC.DEFER_BLOCKING 0x0 ;  /* 0x0000000000007b1d */ /* 0x000ff00000010000 */
[----:B------:R-:W-:Y:S08]  /*0510*/  BAR.SYNC.DEFER_BLOCKING 0x0 ;  /* 0x0000000000007b1d */ /* 0x000ff00000010000 */
[----:B------:R-:W-:Y:S08]  /*0520*/  BAR.SYNC.DEFER_BLOCKING 0x0 ;  /* 0x0000000000007b1d */ /* 0x000ff00000010000 */
[----:B------:R-:W-:Y:S08]  /*0530*/  BAR.SYNC.DEFER_BLOCKING 0x0 ;  /* 0x0000000000007b1d */ /* 0x000ff00000010000 */
[----:B------:R-:W-:Y:S08]  /*0540*/  BAR.SYNC.DEFER_BLOCKING 0x0 ;  /* 0x0000000000007b1d */ /* 0x000ff00000010000 */
[----:B------:R-:W-:Y:S01]  /*0550*/  BAR.SYNC.DEFER_BLOCKING 0x0 ;  /* 0x0000000000007b1d */ /* 0x000fe20000010000 */
[----:B------:R-:W-:-:S05]  /*0560*/  ISETP.GE.U32.AND P1, PT, R19, UR8, PT ;  /* 0x0000000813007c0c */ /* 0x000fca000bf26070 */
[----:B------:R-:W-:Y:S04]  /*0570*/  @!P2 LDS R20, [R12+0x1c] ;  /* 0x00001c000c14a984 */ /* 0x000fe80000000800 */
[----:B------:R-:W0:Y:S02]  /*0580*/  @!P2 LDS R21, [R12+0x5c] ;  /* 0x00005c000c15a984 */ /* 0x000e240000000800 */
[----:B0-----:R-:W-:Y:S02]  /*0590*/  @!P2 IMAD.IADD R23, R20, 0x1, R21 ;  /* 0x000000011417a824 */ /* 0x001fe400078e0215 */
[----:B------:R-:W-:Y:S04]  /*05a0*/  @!P2 STS [R12+0x1c], R21 ;  /* 0x00001c150c00a388 */ /* 0x000fe80000000800 */
[----:B------:R-:W-:Y:S01]  /*05b0*/  @!P2 STS [R12+0x5c], R23 ;  /* 0x00005c170c00a388 */ /* 0x000fe20000000800 */
[----:B------:R-:W-:Y:S06]  /*05c0*/  BAR.SYNC.DEFER_BLOCKING 0x0 ;  /* 0x0000000000007b1d */ /* 0x000fec0000010000 */
[----:B------:R-:W-:Y:S04]  /*05d0*/  @!P3 LDS R20, [R13+0x1c] ;  /* 0x00001c000d14b984 */ /* 0x000fe80000000800 */
[----:B------:R-:W0:Y:S02]  /*05e0*/  @!P3 LDS R22, [R11+0x2c] ;  /* 0x00002c000b16b984 */ /* 0x000e240000000800 */
[----:B0-----:R-:W-:-:S02]  /*05f0*/  @!P3 IADD3 R20, PT, PT, R20, R22, RZ ;  /* 0x000000161414b210 */ /* 0x001fc40007ffe0ff */
[----:B------:R-:W-:Y:S04]  /*0600*/  @!P3 STS [R13+0x1c], R22 ;  /* 0x00001c160d00b388 */ /* 0x000fe80000000800 */
[----:B------:R-:W-:Y:S01]  /*0610*/  @!P3 STS [R11+0x2c], R20 ;  /* 0x00002c140b00b388 */ /* 0x000fe20000000800 */
[----:B------:R-:W-:Y:S06]  /*0620*/  BAR.SYNC.DEFER_BLOCKING 0x0 ;  /* 0x0000000000007b1d */ /* 0x000fec0000010000 */
[----:B------:R-:W-:Y:S04]  /*0630*/  @!P4 LDS R24, [R15+0x1c] ;  /* 0x00001c000f18c984 */ /* 0x000fe80000000800 */
[----:B------:R-:W0:Y:S02]  /*0640*/  @!P4 LDS R25, [R8+0x14] ;  /* 0x000014000819c984 */ /* 0x000e240000000800 */
[----:B0-----:R-:W-:-:S02]  /*0650*/  @!P4 IMAD.IADD R21, R24, 0x1, R25 ;  /* 0x000000011815c824 */ /* 0x001fc400078e0219 */
[----:B------:R-:W-:Y:S04]  /*0660*/  @!P4 STS [R15+0x1c], R25 ;  /* 0x00001c190f00c388 */ /* 0x000fe80000000800 */
[----:B------:R-:W-:Y:S01]  /*0670*/  @!P4 STS [R8+0x14], R21 ;  /* 0x000014150800c388 */ /* 0x000fe20000000800 */
[----:B------:R-:W-:Y:S06]  /*0680*/  BAR.SYNC.DEFER_BLOCKING 0x0 ;  /* 0x0000000000007b1d */ /* 0x000fec0000010000 */
[----:B------:R-:W-:Y:S04]  /*0690*/  @!P0 LDS R23, [R18+0x1c] ;  /* 0x00001c0012178984 */ /* 0x000fe80000000800 */
[----:B------:R-:W0:Y:S02]  /*06a0*/  @!P0 LDS R24, [R0+UR5+0xc] ;  /* 0x00000c0500188984 */ /* 0x000e240008000800 */
[----:B0-----:R-:W-:-:S02]  /*06b0*/  @!P0 IMAD.IADD R23, R23, 0x1, R24 ;  /* 0x0000000117178824 */ /* 0x001fc400078e0218 */
[----:B------:R-:W-:Y:S04]  /*06c0*/  @!P0 STS [R18+0x1c], R24 ;  /* 0x00001c1812008388 */ /* 0x000fe80000000800 */
[----:B------:R-:W-:Y:S01]  /*06d0*/  @!P0 STS [R0+UR5+0xc], R23 ;  /* 0x00000c1700008988 */ /* 0x000fe20008000805 */
[----:B------:R-:W-:Y:S06]  /*06e0*/  BAR.SYNC.DEFER_BLOCKING 0x0 ;  /* 0x0000000000007b1d */ /* 0x000fec0000010000 */
[----:B------:R-:W-:Y:S04]  /*06f0*/  LDS R20, [R16] ;  /* 0x0000000010147984 */ /* 0x000fe80000000800 */
[----:B------:R-:W0:Y:S02]  /*0700*/  LDS R27, [R16+0x4] ;  /* 0x00000400101b7984 */ /* 0x000e240000000800 */
[----:B0-----:R-:W-:-:S02]  /*0710*/  IADD3 R25, PT, PT, R20, R27, RZ ;  /* 0x0000001b14197210 */ /* 0x001fc40007ffe0ff */
[----:B------:R-:W-:Y:S04]  /*0720*/  STS [R16], R27 ;  /* 0x0000001b10007388 */ /* 0x000fe80000000800 */
[----:B------:R-:W-:Y:S01]  /*0730*/  STS [R16+0x4], R25 ;  /* 0x0000041910007388 */ /* 0x000fe20000000800 */
[----:B------:R-:W-:Y:S06]  /*0740*/  BAR.SYNC.DEFER_BLOCKING 0x0 ;  /* 0x0000000000007b1d */ /* 0x000fec0000010000 */
[----:B------:R-:W0:Y:S04]  /*0750*/  LDS R21, [R14] ;  /* 0x000000000e157984 */ /* 0x000e280000000800 */
[----:B------:R-:W1:Y:S04]  /*0760*/  LDS R29, [R14+0x1000] ;  /* 0x001000000e1d7984 */ /* 0x000e680000000800 */
[----:B0-----:R2:W-:Y:S04]  /*0770*/  STG.E desc[UR6][R6.64], R21 ;  /* 0x0000001506007986 */ /* 0x0015e8000c101906 */
[----:B-1----:R2:W-:Y:S01]  /*0780*/  STG.E desc[UR6][R4.64+0xffc], R29 ;  /* 0x000ffc1d04007986 */ /* 0x0025e2000c101906 */
[----:B------:R-:W-:Y:S05]  /*0790*/  @!P1 BRA `(.L_x_7) ;  /* 0xfffffff800989947 */ /* 0x000fea000383ffff */
[----:B------:R-:W-:Y:S05]  /*07a0*/  EXIT ;  /* 0x000000000000794d */ /* 0x000fea0003800000 */
.L_x_8:
        /* <DEDUP_REMOVED lines=13> */
.L_x_13:


//--------------------- .text._Z11kernel_histPjS_j --------------------------
	.section	.text._Z11kernel_histPjS_j,"ax",@progbits
	.align	128
        .global         _Z11kernel_histPjS_j
        .type           _Z11kernel_histPjS_j,@function
        .size           _Z11kernel_histPjS_j,(.L_x_14 - _Z11kernel_histPjS_j)
        .other          _Z11kernel_histPjS_j,@"STO_CUDA_ENTRY STV_DEFAULT"
_Z11kernel_histPjS_j:
.text._Z11kernel_histPjS_j:
[----:B------:R-:W-:Y:S01]  /*0000*/  LDC R1, c[0x0][0x37c] ;  /* 0x0000df00ff017b82 */ /* 0x000fe20000000800 */
[----:B------:R-:W0:Y:S01]  /*0010*/  S2R R0, SR_CTAID.X ;  /* 0x0000000000007919 */ /* 0x000e220000002500 */
[----:B------:R-:W0:Y:S01]  /*0020*/  LDCU UR4, c[0x0][0x360] ;  /* 0x00006c00ff0477ac */ /* 0x000e220008000800 */
[----:B------:R-:W0:Y:S01]  /*0030*/  S2R R3, SR_TID.X ;  /* 0x0000000000037919 */ /* 0x000e220000002100 */
[----:B------:R-:W1:Y:S01]  /*0040*/  LDCU UR8, c[0x0][0x390] ;  /* 0x00007200ff0877ac */ /* 0x000e620008000800 */
[----:B0-----:R-:W-:-:S05]  /*0050*/  IMAD R0, R0, UR4, R3 ;  /* 0x0000000400007c24 */ /* 0x001fca000f8e0203 */
[----:B-1----:R-:W-:-:S13]  /*0060*/  ISETP.GE.U32.AND P0, PT, R0, UR8, PT ;  /* 0x0000000800007c0c */ /* 0x002fda000bf06070 */
[----:B------:R-:W-:Y:S05]  /*0070*/  @P0 EXIT ;  /* 0x000000000000094d */ /* 0x000fea0003800000 */
[----:B------:R-:W0:Y:S01]  /*0080*/  LDC.64 R8, c[0x0][0x380] ;  /* 0x0000e000ff087b82 */ /* 0x000e220000000a00 */
[----:B------:R-:W1:Y:S01]  /*0090*/  LDCU UR5, c[0x0][0x370] ;  /* 0x00006e00ff0577ac */ /* 0x000e620008000800 */
[----:B------:R-:W2:Y:S06]  /*00a0*/  LDCU.64 UR6, c[0x0][0x358] ;  /* 0x00006b00ff0677ac */ /* 0x000eac0008000a00 */
[----:B------:R-:W3:Y:S01]  /*00b0*/  LDC.64 R6, c[0x0][0x388] ;  /* 0x0000e200ff067b82 */ /* 0x000ee20000000a00 */
[----:B-1----:R-:W-:-:S12]  /*00c0*/  UIMAD UR4, UR4, UR5, URZ ;  /* 0x00000005040472a4 */ /* 0x002fd8000f8e02ff */
.L_x_9:
[----:B---3--:R-:W-:-:S06]  /*00d0*/  IMAD.WIDE.U32 R2, R0, 0x4, R6 ;  /* 0x0000000400027825 */ /* 0x008fcc00078e0006 */
[----:B--2---:R-:W0:Y:S01]  /*00e0*/  LDG.E R3, desc[UR6][R2.64] ;  /* 0x0000000602037981 */ /* 0x004e22000c1e1900 */
[----:B------:R-:W-:Y:S01]  /*00f0*/  IADD3 R0, PT, PT, R0, UR4, RZ ;  /* 0x0000000400007c10 */ /* 0x000fe2000fffe0ff */
[----:B-1----:R-:W-:-:S03]  /*0100*/  HFMA2 R11, -RZ, RZ, 0, 5.9604644775390625e-08 ;  /* 0x00000001ff0b7431 */ /* 0x002fc600000001ff */
[----:B------:R-:W-:Y:S01]  /*0110*/  ISETP.GE.U32.AND P0, PT, R0, UR8, PT ;  /* 0x0000000800007c0c */ /* 0x000fe2000bf06070 */
[----:B0-----:R-:W-:-:S05]  /*0120*/  IMAD.WIDE.U32 R4, R3, 0x4, R8 ;  /* 0x0000000403047825 */ /* 0x001fca00078e0008 */
[----:B------:R1:W-:Y:S07]  /*0130*/  REDG.E.ADD.STRONG.GPU desc[UR6][R4.64], R11 ;  /* 0x0000000b0400798e */ /* 0x0003ee000c12e106 */
[----:B------:R-:W-:Y:S05]  /*0140*/  @!P0 BRA `(.L_x_9) ;  /* 0xfffffffc00e08947 */ /* 0x000fea000383ffff */
[----:B------:R-:W-:Y:S05]  /*0150*/  EXIT ;  /* 0x000000000000794d */ /* 0x000fea0003800000 */
.L_x_10:
        /* <DEDUP_REMOVED lines=10> */
.L_x_14:


//--------------------- .nv.shared.reserved.0     --------------------------
	.section	.nv.shared.reserved.0,"aw",@nobits
	.weak		__nv_reservedSMEM_offset_0_alias
	.size		__nv_reservedSMEM_offset_0_alias, 0, 64
	.other		__nv_reservedSMEM_offset_0_alias,@"STO_CUDA_RESERVED_SHARED STV_DEFAULT"
__nv_reservedSMEM_offset_0_alias:
	.zero		0
	.zero		64


//--------------------- .nv.shared._Z16kernel_scan_stepPjj --------------------------
	.section	.nv.shared._Z16kernel_scan_stepPjj,"aw",@nobits
	.sectionflags	@""
	.align	4
.nv.shared._Z16kernel_scan_stepPjj:
	.zero		9216


//--------------------- .nv.constant0._Z13place_elementPjS_j --------------------------
	.section	.nv.constant0._Z13place_elementPjS_j,"a",@progbits
	.sectionflags	@""
	.align	4
.nv.constant0._Z13place_elementPjS_j:
	.zero		916


//--------------------- .nv.constant0._Z10kernel_addPjS_j --------------------------
	.section	.nv.constant0._Z10kernel_addPjS_j,"a",@progbits
	.sectionflags	@""
	.align	4
.nv.constant0._Z10kernel_addPjS_j:
	.zero		916


//--------------------- .nv.constant0._Z16kernel_scan_stepPjj --------------------------
	.section	.nv.constant0._Z16kernel_scan_stepPjj,"a",@progbits
	.sectionflags	@""
	.align	4
.nv.constant0._Z16kernel_scan_stepPjj:
	.zero		908


//--------------------- .nv.constant0._Z11kernel_histPjS_j --------------------------
	.section	.nv.constant0._Z11kernel_histPjS_j,"a",@progbits
	.sectionflags	@""
	.align	4
.nv.constant0._Z11kernel_histPjS_j:
	.zero		916


//--------------------- SYMBOLS --------------------------

	.type		.nv.reservedSmem.offset0,@object
	.size		.nv.reservedSmem.offset0,0x4
	.type		.nv.reservedSmem.cap,@object
	.size		.nv.reservedSmem.cap,0x4
